//
// Generated by NVIDIA NVVM Compiler
//
// Compiler Build ID: CL-36424714
// Cuda compilation tools, release 13.0, V13.0.88
// Based on NVVM 20.0.0
//

.version 9.0
.target sm_100
.address_size 64

	// .globl	_Z5hellov
.extern .func  (.param .b32 func_retval0) vprintf
(
	.param .b64 vprintf_param_0,
	.param .b64 vprintf_param_1
)
;
.global .align 1 .b8 $str[88] = {103, 114, 105, 100, 32, 99, 111, 111, 114, 100, 58, 32, 40, 37, 100, 44, 37, 100, 41, 44, 32, 116, 104, 114, 101, 97, 100, 32, 99, 111, 111, 114, 100, 58, 32, 40, 37, 100, 44, 37, 100, 41, 44, 32, 103, 114, 105, 100, 32, 100, 105, 109, 58, 32, 32, 32, 40, 37, 100, 44, 37, 100, 41, 44, 32, 98, 108, 111, 99, 107, 32, 100, 105, 109, 58, 32, 32, 32, 32, 40, 37, 100, 44, 37, 100, 41, 10};

.visible .entry _Z5hellov()
{
	.local .align 16 .b8 	__local_depot0[32];
	.reg .b64 	%SP;
	.reg .b64 	%SPL;
	.reg .b32 	%r<11>;
	.reg .b64 	%rd<5>;

	mov.u64 	%SPL, __local_depot0;
	cvta.local.u64 	%SP, %SPL;
	add.u64 	%rd1, %SP, 0;
	add.u64 	%rd2, %SPL, 0;
	mov.u32 	%r1, %ctaid.x;
	mov.u32 	%r2, %ctaid.y;
	mov.u32 	%r3, %tid.x;
	mov.u32 	%r4, %tid.y;
	mov.u32 	%r5, %nctaid.x;
	mov.u32 	%r6, %nctaid.y;
	mov.u32 	%r7, %ntid.x;
	mov.u32 	%r8, %ntid.y;
	st.local.v4.u32 	[%rd2], {%r1, %r2, %r3, %r4};
	st.local.v4.u32 	[%rd2+16], {%r5, %r6, %r7, %r8};
	mov.u64 	%rd3, $str;
	cvta.global.u64 	%rd4, %rd3;
	{ // callseq 0, 0
	.param .b64 param0;
	st.param.b64 	[param0], %rd4;
	.param .b64 param1;
	st.param.b64 	[param1], %rd1;
	.param .b32 retval0;
	call.uni (retval0), 
	vprintf, 
	(
	param0, 
	param1
	);
	ld.param.b32 	%r9, [retval0];
	} // callseq 0
	ret;

}


// ===== COMPILED SASS (sm_100) =====

	.target	sm_100

	.elftype	@"ET_EXEC"


//--------------------- .note.nv.tkinfo           --------------------------
	.section	.note.nv.tkinfo,"",@"SHT_NOTE"
	.sectionflags	@"SHF_NOTE_NV_TKINFO"
	.tkinfo
        /*0018*/ 	.word	0x00000002
        /*0030*/ 	.string	""
        /*0030*/ 	.string	"ptxas"
        /*0030*/ 	.string	"Cuda compilation tools, release 13.0, V13.0.88"
        /*0030*/ 	.string	"Build cuda_13.0.r13.0/compiler.36424714_0"
        /*0030*/ 	.string	"-arch sm_100 -m 64 "



//--------------------- .note.nv.cuinfo           --------------------------
	.section	.note.nv.cuinfo,"",@"SHT_NOTE"
	.sectionflags	@"SHF_NOTE_NV_CUINFO"
        /*0018*/ 	.short	0x0002
        /*001a*/ 	.short	0x0064
        /*001c*/ 	.short	0x0082
	.zero		2


//--------------------- .nv.info                  --------------------------
	.section	.nv.info,"",@"SHT_CUDA_INFO"
	.align	4


	//----- nvinfo : EIATTR_REGCOUNT
	.align		4
        /*0000*/ 	.byte	0x04, 0x2f
        /*0002*/ 	.short	(.L_2 - .L_1)
	.align		4
.L_1:
        /*0004*/ 	.word	index@(_Z5hellov)
        /*0008*/ 	.word	0x00000018


	//----- nvinfo : EIATTR_FRAME_SIZE
	.align		4
.L_2:
        /*000c*/ 	.byte	0x04, 0x11
        /*000e*/ 	.short	(.L_4 - .L_3)
	.align		4
.L_3:
        /*0010*/ 	.word	index@(_Z5hellov)
        /*0014*/ 	.word	0x00000020


	//----- nvinfo : EIATTR_MIN_STACK_SIZE
	.align		4
.L_4:
        /*0018*/ 	.byte	0x04, 0x12
        /*001a*/ 	.short	(.L_6 - .L_5)
	.align		4
.L_5:
        /*001c*/ 	.word	index@(_Z5hellov)
        /*0020*/ 	.word	0x00000020
.L_6:


//--------------------- .nv.compat                --------------------------
	.section	.nv.compat,"",@"SHT_CUDA_COMPAT_INFO"
	.align	4
        /*0000*/ 	.byte	0x02, 0x09, 0x00, 0x00, 0x02, 0x02, 0x01, 0x00, 0x02, 0x05, 0x05, 0x00, 0x03, 0x07, 0x01, 0x01
        /*0010*/ 	.byte	0x02, 0x03, 0x00, 0x00, 0x02, 0x06, 0x01, 0x00, 0x04, 0x0b, 0x08, 0x00, 0x09, 0x00, 0x00, 0x00
        /*0020*/ 	.byte	0x00, 0x00, 0x00, 0x00


//--------------------- .nv.info._Z5hellov        --------------------------
	.section	.nv.info._Z5hellov,"",@"SHT_CUDA_INFO"
	.sectionflags	@""
	.align	4


	//----- nvinfo : EIATTR_CUDA_API_VERSION
	.align		4
        /*0000*/ 	.byte	0x04, 0x37
        /*0002*/ 	.short	(.L_8 - .L_7)
.L_7:
        /*0004*/ 	.word	0x00000082


	//----- nvinfo : EIATTR_SPARSE_MMA_MASK
	.align		4
.L_8:
        /*0008*/ 	.byte	0x03, 0x50
        /*000a*/ 	.short	0x0000


	//----- nvinfo : EIATTR_MAXREG_COUNT
	.align		4
        /*000c*/ 	.byte	0x03, 0x1b
        /*000e*/ 	.short	0x00ff


	//----- nvinfo : EIATTR_EXTERNS
	.align		4
        /*0010*/ 	.byte	0x04, 0x0f
        /*0012*/ 	.short	(.L_10 - .L_9)


	//   ....[0]....
	.align		4
.L_9:
        /*0014*/ 	.word	index@(vprintf)


	//----- nvinfo : EIATTR_MERCURY_ISA_VERSION
	.align		4
.L_10:
        /*0018*/ 	.byte	0x03, 0x5f
        /*001a*/ 	.short	0x0101


	//----- nvinfo : EIATTR_VRC_CTA_INIT_COUNT
	.align		4
        /*001c*/ 	.byte	0x02, 0x4a
	.zero		1
	.zero		1


	//----- nvinfo : EIATTR_SYSCALL_OFFSETS
	.align		4
        /*0020*/ 	.byte	0x04, 0x46
        /*0022*/ 	.short	(.L_12 - .L_11)


	//   ....[0]....
.L_11:
        /*0024*/ 	.word	0x00000160


	//----- nvinfo : EIATTR_EXIT_INSTR_OFFSETS
	.align		4
.L_12:
        /*0028*/ 	.byte	0x04, 0x1c
        /*002a*/ 	.short	(.L_14 - .L_13)


	//   ....[0]....
.L_13:
        /*002c*/ 	.word	0x00000170


	//----- nvinfo : EIATTR_SW_WAR
	.align		4
.L_14:
        /*0030*/ 	.byte	0x04, 0x36
        /*0032*/ 	.short	(.L_16 - .L_15)
.L_15:
        /*0034*/ 	.word	0x00000008
.L_16:


//--------------------- .nv.callgraph             --------------------------
	.section	.nv.callgraph,"",@"SHT_CUDA_CALLGRAPH"
	.align	4
	.sectionentsize	8
	.align		4
        /*0000*/ 	.word	0x00000000
	.align		4
        /*0004*/ 	.word	0xffffffff
	.align		4
        /*0008*/ 	.word	index@(_Z5hellov)
	.align		4
        /*000c*/ 	.word	index@(vprintf)
	.align		4
        /*0010*/ 	.word	0x00000000
	.align		4
        /*0014*/ 	.word	0xfffffffe
	.align		4
        /*0018*/ 	.word	0x00000000
	.align		4
        /*001c*/ 	.word	0xfffffffd
	.align		4
        /*0020*/ 	.word	0x00000000
	.align		4
        /*0024*/ 	.word	0xfffffffc


//--------------------- .nv.constant4             --------------------------
	.section	.nv.constant4,"a",@progbits
	.align	8
	.align		8
.nv.constant4:
        /*0000*/ 	.dword	vprintf
	.align		8
        /*0008*/ 	.dword	$str


//--------------------- .text._Z5hellov           --------------------------
	.section	.text._Z5hellov,"ax",@progbits
	.align	128
        .global         _Z5hellov
        .type           _Z5hellov,@function
        .size           _Z5hellov,(.L_x_2 - _Z5hellov)
        .other          _Z5hellov,@"STO_CUDA_ENTRY STV_DEFAULT"
_Z5hellov:
.text._Z5hellov:
[----:B------:R-:W0:Y:S01]  /*0000*/  LDC R1, c[0x0][0x37c] ;  /* 0x0000df00ff017b82 */ /* 0x000e220000000800 */
[----:B------:R-:W1:Y:S01]  /*0010*/  S2R R8, SR_CTAID.X ;  /* 0x0000000000087919 */ /* 0x000e620000002500 */
[----:B------:R-:W2:Y:S06]  /*0020*/  LDCU UR5, c[0x0][0x2fc] ;  /* 0x00005f80ff0577ac */ /* 0x000eac0008000800 */
[----:B------:R-:W3:Y:S01]  /*0030*/  LDC R12, c[0x0][0x370] ;  /* 0x0000dc00ff0c7b82 */ /* 0x000ee20000000800 */
[----:B0-----:R-:W-:Y:S01]  /*0040*/  VIADD R1, R1, 0xffffffe0 ;  /* 0xffffffe001017836 */ /* 0x001fe20000000000 */
[----:B------:R-:W1:Y:S01]  /*0050*/  S2R R9, SR_CTAID.Y ;  /* 0x0000000000097919 */ /* 0x000e620000002600 */
[----:B------:R-:W-:Y:S01]  /*0060*/  MOV R0, 0x0 ;  /* 0x0000000000007802 */ /* 0x000fe20000000f00 */
[----:B------:R-:W0:Y:S01]  /*0070*/  LDCU UR4, c[0x0][0x2f8] ;  /* 0x00005f00ff0477ac */ /* 0x000e220008000800 */
[----:B------:R-:W1:Y:S03]  /*0080*/  S2R R10, SR_TID.X ;  /* 0x00000000000a7919 */ /* 0x000e660000002100 */
[----:B------:R-:W3:Y:S01]  /*0090*/  LDC R13, c[0x0][0x374] ;  /* 0x0000dd00ff0d7b82 */ /* 0x000ee20000000800 */
[----:B------:R-:W4:Y:S01]  /*00a0*/  LDCU.64 UR6, c[0x4][0x8] ;  /* 0x01000100ff0677ac */ /* 0x000f220008000a00 */
[----:B------:R-:W1:Y:S06]  /*00b0*/  S2R R11, SR_TID.Y ;  /* 0x00000000000b7919 */ /* 0x000e6c0000002200 */
[----:B------:R-:W3:Y:S01]  /*00c0*/  LDC R14, c[0x0][0x360] ;  /* 0x0000d800ff0e7b82 */ /* 0x000ee20000000800 */
[----:B0-----:R-:W-:-:S07]  /*00d0*/  IADD3 R6, P0, PT, R1, UR4, RZ ;  /* 0x0000000401067c10 */ /* 0x001fce000ff1e0ff */
[----:B------:R-:W3:Y:S01]  /*00e0*/  LDC R15, c[0x0][0x364] ;  /* 0x0000d900ff0f7b82 */ /* 0x000ee20000000800 */
[----:B----4-:R-:W-:Y:S01]  /*00f0*/  IMAD.U32 R4, RZ, RZ, UR6 ;  /* 0x00000006ff047e24 */ /* 0x010fe2000f8e00ff */
[----:B------:R-:W-:Y:S01]  /*0100*/  MOV R5, UR7 ;  /* 0x0000000700057c02 */ /* 0x000fe20008000f00 */
[----:B--2---:R-:W-:-:S05]  /*0110*/  IMAD.X R7, RZ, RZ, UR5, P0 ;  /* 0x00000005ff077e24 */ /* 0x004fca00080e06ff */
[----:B------:R0:W2:Y:S01]  /*0120*/  LDC.64 R2, c[0x4][R0] ;  /* 0x0100000000027b82 */ /* 0x0000a20000000a00 */
[----:B-1----:R0:W-:Y:S04]  /*0130*/  STL.128 [R1], R8 ;  /* 0x0000000801007387 */ /* 0x0021e80000100c00 */
[----:B---3--:R0:W-:Y:S02]  /*0140*/  STL.128 [R1+0x10], R12 ;  /* 0x0000100c01007387 */ /* 0x0081e40000100c00 */
[----:B------:R-:W-:-:S07]  /*0150*/  LEPC R20, `(.L_x_0) ;  /* 0x000000001014794e */ /* 0x000fce0000000000 */
[----:B0-2---:R-:W-:Y:S05]  /*0160*/  CALL.ABS.NOINC R2 ;  /* 0x0000000002007343 */ /* 0x005fea0003c00000 */
.L_x_0:
[----:B------:R-:W-:Y:S05]  /*0170*/  EXIT ;  /* 0x000000000000794d */ /* 0x000fea0003800000 */
.L_x_1:
[----:B------:R-:W-:-:S00]  /*0180*/  BRA `(.L_x_1) ;  /* 0xfffffffc00fc7947 */ /* 0x000fc0000383ffff */
[----:B------:R-:W-:-:S00]  /*0190*/  NOP ;  /* 0x0000000000007918 */ /* 0x000fc00000000000 */
        /* <DEDUP_REMOVED lines=14> */
.L_x_2:


//--------------------- .nv.global.init           --------------------------
	.section	.nv.global.init,"aw",@progbits
.nv.global.init:
	.type		$str,@object
	.size		$str,(.L_0 - $str)
$str:
        /*0000*/ 	.byte	0x67, 0x72, 0x69, 0x64, 0x20, 0x63, 0x6f, 0x6f, 0x72, 0x64, 0x3a, 0x20, 0x28, 0x25, 0x64, 0x2c
        /*0010*/ 	.byte	0x25, 0x64, 0x29, 0x2c, 0x20, 0x74, 0x68, 0x72, 0x65, 0x61, 0x64, 0x20, 0x63, 0x6f, 0x6f, 0x72
        /*0020*/ 	.byte	0x64, 0x3a, 0x20, 0x28, 0x25, 0x64, 0x2c, 0x25, 0x64, 0x29, 0x2c, 0x20, 0x67, 0x72, 0x69, 0x64
        /*0030*/ 	.byte	0x20, 0x64, 0x69, 0x6d, 0x3a, 0x20, 0x20, 0x20, 0x28, 0x25, 0x64, 0x2c, 0x25, 0x64, 0x29, 0x2c
        /*0040*/ 	.byte	0x20, 0x62, 0x6c, 0x6f, 0x63, 0x6b, 0x20, 0x64, 0x69, 0x6d, 0x3a, 0x20, 0x20, 0x20, 0x20, 0x28
        /*0050*/ 	.byte	0x25, 0x64, 0x2c, 0x25, 0x64, 0x29, 0x0a, 0x00
.L_0:


//--------------------- .nv.shared.reserved.0     --------------------------
	.section	.nv.shared.reserved.0,"aw",@nobits
	.weak		__nv_reservedSMEM_offset_0_alias
	.size		__nv_reservedSMEM_offset_0_alias, 0, 64
	.other		__nv_reservedSMEM_offset_0_alias,@"STO_CUDA_RESERVED_SHARED STV_DEFAULT"
__nv_reservedSMEM_offset_0_alias:
	.zero		0
	.zero		64


//--------------------- .nv.constant0._Z5hellov   --------------------------
	.section	.nv.constant0._Z5hellov,"a",@progbits
	.sectionflags	@""
	.align	4
.nv.constant0._Z5hellov:
	.zero		896


//--------------------- SYMBOLS --------------------------

	.type		.nv.reservedSmem.offset0,@object
	.size		.nv.reservedSmem.offset0,0x4
	.type		vprintf,@function
